//
// Generated by NVIDIA NVVM Compiler
//
// Compiler Build ID: CL-36424714
// Cuda compilation tools, release 13.0, V13.0.88
// Based on NVVM 20.0.0
//

.version 9.0
.target sm_100
.address_size 64

	// .globl	_Z12modifyMatrixPii

.visible .entry _Z12modifyMatrixPii(
	.param .u64 .ptr .align 1 _Z12modifyMatrixPii_param_0,
	.param .u32 _Z12modifyMatrixPii_param_1
)
{
	.reg .pred 	%p<10>;
	.reg .b32 	%r<64>;
	.reg .b64 	%rd<9>;

	ld.param.u64 	%rd4, [_Z12modifyMatrixPii_param_0];
	ld.param.u32 	%r30, [_Z12modifyMatrixPii_param_1];
	cvta.to.global.u64 	%rd1, %rd4;
	mov.u32 	%r1, %tid.x;
	mov.u32 	%r2, %tid.y;
	setp.ne.s32 	%p1, %r1, %r2;
	@%p1 bra 	$L__BB0_2;
	mad.lo.s32 	%r49, %r30, %r1, %r1;
	mul.wide.s32 	%rd7, %r49, 4;
	add.s64 	%rd8, %rd1, %rd7;
	mov.b32 	%r50, 0;
	st.global.u32 	[%rd8], %r50;
	bra.uni 	$L__BB0_16;
$L__BB0_2:
	setp.ge.u32 	%p2, %r1, %r2;
	@%p2 bra 	$L__BB0_12;
	mad.lo.s32 	%r38, %r30, %r1, %r2;
	mul.wide.s32 	%rd6, %r38, 4;
	add.s64 	%rd2, %rd1, %rd6;
	ld.global.u32 	%r3, [%rd2];
	setp.lt.s32 	%p5, %r3, 1;
	mov.b32 	%r60, 1;
	@%p5 bra 	$L__BB0_11;
	and.b32  	%r4, %r3, 3;
	setp.lt.u32 	%p6, %r3, 4;
	mov.b32 	%r58, 1;
	mov.u32 	%r60, %r58;
	@%p6 bra 	$L__BB0_8;
	and.b32  	%r43, %r3, 2147483644;
	neg.s32 	%r51, %r43;
	mov.b32 	%r60, 1;
	mov.b32 	%r52, 2;
$L__BB0_6:
	add.s32 	%r44, %r52, -1;
	mul.lo.s32 	%r45, %r44, %r60;
	add.s32 	%r46, %r52, 2;
	mul.lo.s32 	%r47, %r52, %r45;
	mad.lo.s32 	%r48, %r47, %r52, %r47;
	mul.lo.s32 	%r60, %r46, %r48;
	add.s32 	%r52, %r52, 4;
	add.s32 	%r51, %r51, 4;
	setp.ne.s32 	%p7, %r51, 0;
	@%p7 bra 	$L__BB0_6;
	add.s32 	%r58, %r52, -1;
$L__BB0_8:
	setp.eq.s32 	%p8, %r4, 0;
	@%p8 bra 	$L__BB0_11;
	neg.s32 	%r57, %r4;
$L__BB0_10:
	.pragma "nounroll";
	mul.lo.s32 	%r60, %r58, %r60;
	add.s32 	%r58, %r58, 1;
	add.s32 	%r57, %r57, 1;
	setp.ne.s32 	%p9, %r57, 0;
	@%p9 bra 	$L__BB0_10;
$L__BB0_11:
	st.global.u32 	[%rd2], %r60;
	bra.uni 	$L__BB0_16;
$L__BB0_12:
	mad.lo.s32 	%r32, %r30, %r1, %r2;
	mul.wide.s32 	%rd5, %r32, 4;
	add.s64 	%rd3, %rd1, %rd5;
	ld.global.u32 	%r62, [%rd3];
	setp.lt.s32 	%p3, %r62, 1;
	mov.b32 	%r63, 0;
	@%p3 bra 	$L__BB0_15;
	mov.b32 	%r63, 0;
$L__BB0_14:
	mul.hi.u32 	%r34, %r62, -858993459;
	shr.u32 	%r28, %r34, 3;
	mul.lo.s32 	%r35, %r28, 10;
	sub.s32 	%r36, %r62, %r35;
	add.s32 	%r63, %r63, %r36;
	setp.gt.u32 	%p4, %r62, 9;
	mov.u32 	%r62, %r28;
	@%p4 bra 	$L__BB0_14;
$L__BB0_15:
	st.global.u32 	[%rd3], %r63;
$L__BB0_16:
	ret;

}


// ===== COMPILED SASS (sm_100) =====

	.target	sm_100

	.elftype	@"ET_EXEC"


//--------------------- .note.nv.tkinfo           --------------------------
	.section	.note.nv.tkinfo,"",@"SHT_NOTE"
	.sectionflags	@"SHF_NOTE_NV_TKINFO"
	.tkinfo
        /*0018*/ 	.word	0x00000002
        /*0030*/ 	.string	""
        /*0030*/ 	.string	"ptxas"
        /*0030*/ 	.string	"Cuda compilation tools, release 13.0, V13.0.88"
        /*0030*/ 	.string	"Build cuda_13.0.r13.0/compiler.36424714_0"
        /*0030*/ 	.string	"-arch sm_100 -m 64 "



//--------------------- .note.nv.cuinfo           --------------------------
	.section	.note.nv.cuinfo,"",@"SHT_NOTE"
	.sectionflags	@"SHF_NOTE_NV_CUINFO"
        /*0018*/ 	.short	0x0002
        /*001a*/ 	.short	0x0064
        /*001c*/ 	.short	0x0082
	.zero		2


//--------------------- .nv.info                  --------------------------
	.section	.nv.info,"",@"SHT_CUDA_INFO"
	.align	4


	//----- nvinfo : EIATTR_REGCOUNT
	.align		4
        /*0000*/ 	.byte	0x04, 0x2f
        /*0002*/ 	.short	(.L_1 - .L_0)
	.align		4
.L_0:
        /*0004*/ 	.word	index@(_Z12modifyMatrixPii)
        /*0008*/ 	.word	0x0000000c


	//----- nvinfo : EIATTR_FRAME_SIZE
	.align		4
.L_1:
        /*000c*/ 	.byte	0x04, 0x11
        /*000e*/ 	.short	(.L_3 - .L_2)
	.align		4
.L_2:
        /*0010*/ 	.word	index@(_Z12modifyMatrixPii)
        /*0014*/ 	.word	0x00000000


	//----- nvinfo : EIATTR_MIN_STACK_SIZE
	.align		4
.L_3:
        /*0018*/ 	.byte	0x04, 0x12
        /*001a*/ 	.short	(.L_5 - .L_4)
	.align		4
.L_4:
        /*001c*/ 	.word	index@(_Z12modifyMatrixPii)
        /*0020*/ 	.word	0x00000000
.L_5:


//--------------------- .nv.compat                --------------------------
	.section	.nv.compat,"",@"SHT_CUDA_COMPAT_INFO"
	.align	4
        /*0000*/ 	.byte	0x02, 0x09, 0x00, 0x00, 0x02, 0x02, 0x01, 0x00, 0x02, 0x05, 0x05, 0x00, 0x03, 0x07, 0x01, 0x01
        /*0010*/ 	.byte	0x02, 0x03, 0x00, 0x00, 0x02, 0x06, 0x01, 0x00, 0x04, 0x0b, 0x08, 0x00, 0x09, 0x00, 0x00, 0x00
        /*0020*/ 	.byte	0x00, 0x00, 0x00, 0x00


//--------------------- .nv.info._Z12modifyMatrixPii --------------------------
	.section	.nv.info._Z12modifyMatrixPii,"",@"SHT_CUDA_INFO"
	.sectionflags	@""
	.align	4


	//----- nvinfo : EIATTR_CUDA_API_VERSION
	.align		4
        /*0000*/ 	.byte	0x04, 0x37
        /*0002*/ 	.short	(.L_7 - .L_6)
.L_6:
        /*0004*/ 	.word	0x00000082


	//----- nvinfo : EIATTR_KPARAM_INFO
	.align		4
.L_7:
        /*0008*/ 	.byte	0x04, 0x17
        /*000a*/ 	.short	(.L_9 - .L_8)
.L_8:
        /*000c*/ 	.word	0x00000000
        /*0010*/ 	.short	0x0001
        /*0012*/ 	.short	0x0008
        /*0014*/ 	.byte	0x00, 0xf0, 0x11, 0x00


	//----- nvinfo : EIATTR_KPARAM_INFO
	.align		4
.L_9:
        /*0018*/ 	.byte	0x04, 0x17
        /*001a*/ 	.short	(.L_11 - .L_10)
.L_10:
        /*001c*/ 	.word	0x00000000
        /*0020*/ 	.short	0x0000
        /*0022*/ 	.short	0x0000
        /*0024*/ 	.byte	0x00, 0xf5, 0x21, 0x00


	//----- nvinfo : EIATTR_SPARSE_MMA_MASK
	.align		4
.L_11:
        /*0028*/ 	.byte	0x03, 0x50
        /*002a*/ 	.short	0x0000


	//----- nvinfo : EIATTR_MAXREG_COUNT
	.align		4
        /*002c*/ 	.byte	0x03, 0x1b
        /*002e*/ 	.short	0x00ff


	//----- nvinfo : EIATTR_MERCURY_ISA_VERSION
	.align		4
        /*0030*/ 	.byte	0x03, 0x5f
        /*0032*/ 	.short	0x0101


	//----- nvinfo : EIATTR_VRC_CTA_INIT_COUNT
	.align		4
        /*0034*/ 	.byte	0x02, 0x4a
	.zero		1
	.zero		1


	//----- nvinfo : EIATTR_EXIT_INSTR_OFFSETS
	.align		4
        /*0038*/ 	.byte	0x04, 0x1c
        /*003a*/ 	.short	(.L_13 - .L_12)


	//   ....[0]....
.L_12:
        /*003c*/ 	.word	0x000000a0


	//   ....[1]....
        /*0040*/ 	.word	0x00000770


	//   ....[2]....
        /*0044*/ 	.word	0x000008b0


	//----- nvinfo : EIATTR_CRS_STACK_SIZE
	.align		4
.L_13:
        /*0048*/ 	.byte	0x04, 0x1e
        /*004a*/ 	.short	(.L_15 - .L_14)
.L_14:
        /*004c*/ 	.word	0x00000000


	//----- nvinfo : EIATTR_CBANK_PARAM_SIZE
	.align		4
.L_15:
        /*0050*/ 	.byte	0x03, 0x19
        /*0052*/ 	.short	0x000c


	//----- nvinfo : EIATTR_PARAM_CBANK
	.align		4
        /*0054*/ 	.byte	0x04, 0x0a
        /*0056*/ 	.short	(.L_17 - .L_16)
	.align		4
.L_16:
        /*0058*/ 	.word	index@(.nv.constant0._Z12modifyMatrixPii)
        /*005c*/ 	.short	0x0380
        /*005e*/ 	.short	0x000c


	//----- nvinfo : EIATTR_SW_WAR
	.align		4
.L_17:
        /*0060*/ 	.byte	0x04, 0x36
        /*0062*/ 	.short	(.L_19 - .L_18)
.L_18:
        /*0064*/ 	.word	0x00000008
.L_19:


//--------------------- .nv.callgraph             --------------------------
	.section	.nv.callgraph,"",@"SHT_CUDA_CALLGRAPH"
	.align	4
	.sectionentsize	8
	.align		4
        /*0000*/ 	.word	0x00000000
	.align		4
        /*0004*/ 	.word	0xffffffff
	.align		4
        /*0008*/ 	.word	0x00000000
	.align		4
        /*000c*/ 	.word	0xfffffffe
	.align		4
        /*0010*/ 	.word	0x00000000
	.align		4
        /*0014*/ 	.word	0xfffffffd
	.align		4
        /*0018*/ 	.word	0x00000000
	.align		4
        /*001c*/ 	.word	0xfffffffc


//--------------------- .text._Z12modifyMatrixPii --------------------------
	.section	.text._Z12modifyMatrixPii,"ax",@progbits
	.align	128
        .global         _Z12modifyMatrixPii
        .type           _Z12modifyMatrixPii,@function
        .size           _Z12modifyMatrixPii,(.L_x_18 - _Z12modifyMatrixPii)
        .other          _Z12modifyMatrixPii,@"STO_CUDA_ENTRY STV_DEFAULT"
_Z12modifyMatrixPii:
.text._Z12modifyMatrixPii:
[----:B------:R-:W-:Y:S01]  /*0000*/  LDC R1, c[0x0][0x37c] ;  /* 0x0000df00ff017b82 */ /* 0x000fe20000000800 */
[----:B------:R-:W0:Y:S01]  /*0010*/  S2R R0, SR_TID.X ;  /* 0x0000000000007919 */ /* 0x000e220000002100 */
[----:B------:R-:W1:Y:S01]  /*0020*/  LDCU.64 UR4, c[0x0][0x358] ;  /* 0x00006b00ff0477ac */ /* 0x000e620008000a00 */
[----:B------:R-:W0:Y:S02]  /*0030*/  S2R R7, SR_TID.Y ;  /* 0x0000000000077919 */ /* 0x000e240000002200 */
[----:B0-----:R-:W-:-:S13]  /*0040*/  ISETP.NE.AND P0, PT, R0, R7, PT ;  /* 0x000000070000720c */ /* 0x001fda0003f05270 */
[----:B------:R-:W0:Y:S08]  /*0050*/  @!P0 LDC R5, c[0x0][0x388] ;  /* 0x0000e200ff058b82 */ /* 0x000e300000000800 */
[----:B------:R-:W2:Y:S01]  /*0060*/  @!P0 LDC.64 R2, c[0x0][0x380] ;  /* 0x0000e000ff028b82 */ /* 0x000ea20000000a00 */
[----:B0-----:R-:W-:-:S04]  /*0070*/  @!P0 IMAD R5, R0, R5, R0 ;  /* 0x0000000500058224 */ /* 0x001fc800078e0200 */
[----:B--2---:R-:W-:-:S05]  /*0080*/  @!P0 IMAD.WIDE R2, R5, 0x4, R2 ;  /* 0x0000000405028825 */ /* 0x004fca00078e0202 */
[----:B-1----:R0:W-:Y:S01]  /*0090*/  @!P0 STG.E desc[UR4][R2.64], RZ ;  /* 0x000000ff02008986 */ /* 0x0021e2000c101904 */
[----:B------:R-:W-:Y:S05]  /*00a0*/  @!P0 EXIT ;  /* 0x000000000000894d */ /* 0x000fea0003800000 */
[----:B------:R-:W-:-:S13]  /*00b0*/  ISETP.GE.U32.AND P0, PT, R0, R7, PT ;  /* 0x000000070000720c */ /* 0x000fda0003f06070 */
[----:B------:R-:W-:Y:S05]  /*00c0*/  @P0 BRA `(.L_x_0) ;  /* 0x0000000400ac0947 */ /* 0x000fea0003800000 */
[----:B0-----:R-:W0:Y:S01]  /*00d0*/  LDC.64 R2, c[0x0][0x380] ;  /* 0x0000e000ff027b82 */ /* 0x001e220000000a00 */
[----:B------:R-:W1:Y:S02]  /*00e0*/  LDCU UR6, c[0x0][0x388] ;  /* 0x00007100ff0677ac */ /* 0x000e640008000800 */
[----:B-1----:R-:W-:-:S04]  /*00f0*/  IMAD R5, R0, UR6, R7 ;  /* 0x0000000600057c24 */ /* 0x002fc8000f8e0207 */
[----:B0-----:R-:W-:-:S05]  /*0100*/  IMAD.WIDE R2, R5, 0x4, R2 ;  /* 0x0000000405027825 */ /* 0x001fca00078e0202 */
[----:B------:R-:W2:Y:S01]  /*0110*/  LDG.E R4, desc[UR4][R2.64] ;  /* 0x0000000402047981 */ /* 0x000ea2000c1e1900 */
[----:B------:R-:W-:Y:S01]  /*0120*/  BSSY.RECONVERGENT B2, `(.L_x_1) ;  /* 0x0000063000027945 */ /* 0x000fe20003800200 */
[----:B------:R-:W-:Y:S01]  /*0130*/  HFMA2 R7, -RZ, RZ, 0, 5.9604644775390625e-08 ;  /* 0x00000001ff077431 */ /* 0x000fe200000001ff */
[----:B--2---:R-:W-:-:S13]  /*0140*/  ISETP.GE.AND P0, PT, R4, 0x1, PT ;  /* 0x000000010400780c */ /* 0x004fda0003f06270 */
[----:B------:R-:W-:Y:S05]  /*0150*/  @!P0 BRA `(.L_x_2) ;  /* 0x00000004007c8947 */ /* 0x000fea0003800000 */
[C---:B------:R-:W-:Y:S01]  /*0160*/  ISETP.GE.U32.AND P0, PT, R4.reuse, 0x4, PT ;  /* 0x000000040400780c */ /* 0x040fe20003f06070 */
[----:B------:R-:W-:Y:S01]  /*0170*/  BSSY.RECONVERGENT B1, `(.L_x_3) ;  /* 0x0000055000017945 */ /* 0x000fe20003800200 */
[----:B------:R-:W-:Y:S01]  /*0180*/  LOP3.LUT R0, R4, 0x3, RZ, 0xc0, !PT ;  /* 0x0000000304007812 */ /* 0x000fe200078ec0ff */
[----:B------:R-:W-:Y:S01]  /*0190*/  IMAD.MOV.U32 R7, RZ, RZ, 0x1 ;  /* 0x00000001ff077424 */ /* 0x000fe200078e00ff */
[----:B------:R-:W-:-:S09]  /*01a0*/  MOV R6, 0x1 ;  /* 0x0000000100067802 */ /* 0x000fd20000000f00 */
[----:B------:R-:W-:Y:S05]  /*01b0*/  @!P0 BRA `(.L_x_4) ;  /* 0x0000000400408947 */ /* 0x000fea0003800000 */
[----:B------:R-:W-:Y:S01]  /*01c0*/  LOP3.LUT R4, R4, 0x7ffffffc, RZ, 0xc0, !PT ;  /* 0x7ffffffc04047812 */ /* 0x000fe200078ec0ff */
[----:B------:R-:W-:Y:S01]  /*01d0*/  BSSY.RECONVERGENT B0, `(.L_x_5) ;  /* 0x000004d000007945 */ /* 0x000fe20003800200 */
[----:B------:R-:W-:Y:S02]  /*01e0*/  MOV R7, 0x1 ;  /* 0x0000000100077802 */ /* 0x000fe40000000f00 */
[----:B------:R-:W-:Y:S01]  /*01f0*/  IADD3 R5, PT, PT, -R4, RZ, RZ ;  /* 0x000000ff04057210 */ /* 0x000fe20007ffe1ff */
[----:B------:R-:W-:-:S03]  /*0200*/  IMAD.MOV.U32 R4, RZ, RZ, 0x2 ;  /* 0x00000002ff047424 */ /* 0x000fc600078e00ff */
[----:B------:R-:W-:-:S13]  /*0210*/  ISETP.GE.AND P0, PT, R5, RZ, PT ;  /* 0x000000ff0500720c */ /* 0x000fda0003f06270 */
[----:B------:R-:W-:Y:S05]  /*0220*/  @P0 BRA `(.L_x_6) ;  /* 0x0000000000f40947 */ /* 0x000fea0003800000 */
[----:B------:R-:W-:Y:S01]  /*0230*/  IADD3 R6, PT, PT, -R5, RZ, RZ ;  /* 0x000000ff05067210 */ /* 0x000fe20007ffe1ff */
[----:B------:R-:W-:Y:S01]  /*0240*/  BSSY.RECONVERGENT B3, `(.L_x_7) ;  /* 0x0000024000037945 */ /* 0x000fe20003800200 */
[----:B------:R-:W-:Y:S02]  /*0250*/  PLOP3.LUT P0, PT, PT, PT, PT, 0x80, 0x8 ;  /* 0x000000000008781c */ /* 0x000fe40003f0f070 */
[----:B------:R-:W-:-:S13]  /*0260*/  ISETP.GT.AND P1, PT, R6, 0xc, PT ;  /* 0x0000000c0600780c */ /* 0x000fda0003f24270 */
[----:B------:R-:W-:Y:S05]  /*0270*/  @!P1 BRA `(.L_x_8) ;  /* 0x0000000000809947 */ /* 0x000fea0003800000 */
[----:B------:R-:W-:-:S13]  /*0280*/  PLOP3.LUT P0, PT, PT, PT, PT, 0x8, 0x80 ;  /* 0x000000000080781c */ /* 0x000fda0003f0e170 */
.L_x_9:
[C---:B------:R-:W-:Y:S01]  /*0290*/  IADD3 R6, PT, PT, R4.reuse, -0x1, RZ ;  /* 0xffffffff04067810 */ /* 0x040fe20007ffe0ff */
[----:B------:R-:W-:Y:S01]  /*02a0*/  VIADD R5, R5, 0x10 ;  /* 0x0000001005057836 */ /* 0x000fe20000000000 */
[----:B------:R-:W-:-:S03]  /*02b0*/  IADD3 R9, PT, PT, R4, 0x3, RZ ;  /* 0x0000000304097810 */ /* 0x000fc60007ffe0ff */
[----:B------:R-:W-:Y:S01]  /*02c0*/  IMAD R7, R6, R7, RZ ;  /* 0x0000000706077224 */ /* 0x000fe200078e02ff */
[----:B------:R-:W-:Y:S01]  /*02d0*/  ISETP.GE.AND P1, PT, R5, -0xc, PT ;  /* 0xfffffff40500780c */ /* 0x000fe20003f26270 */
[----:B------:R-:W-:Y:S02]  /*02e0*/  VIADD R6, R4, 0x2 ;  /* 0x0000000204067836 */ /* 0x000fe40000000000 */
[----:B------:R-:W-:-:S04]  /*02f0*/  IMAD R7, R7, R4, RZ ;  /* 0x0000000407077224 */ /* 0x000fc800078e02ff */
[----:B------:R-:W-:-:S04]  /*0300*/  IMAD R7, R7, R4, R7 ;  /* 0x0000000407077224 */ /* 0x000fc800078e0207 */
[----:B------:R-:W-:Y:S01]  /*0310*/  IMAD R6, R6, R7, RZ ;  /* 0x0000000706067224 */ /* 0x000fe200078e02ff */
[----:B------:R-:W-:-:S03]  /*0320*/  IADD3 R7, PT, PT, R4, 0x4, RZ ;  /* 0x0000000404077810 */ /* 0x000fc60007ffe0ff */
[----:B------:R-:W-:Y:S01]  /*0330*/  IMAD R6, R6, R9, RZ ;  /* 0x0000000906067224 */ /* 0x000fe200078e02ff */
[----:B------:R-:W-:-:S03]  /*0340*/  IADD3 R9, PT, PT, R4, 0x7, RZ ;  /* 0x0000000704097810 */ /* 0x000fc60007ffe0ff */
[C---:B------:R-:W-:Y:S02]  /*0350*/  IMAD R8, R7.reuse, R6, RZ ;  /* 0x0000000607087224 */ /* 0x040fe400078e02ff */
[----:B------:R-:W-:Y:S02]  /*0360*/  VIADD R6, R4, 0x6 ;  /* 0x0000000604067836 */ /* 0x000fe40000000000 */
        /* <DEDUP_REMOVED lines=10> */
[----:B------:R-:W-:-:S04]  /*0410*/  IMAD R6, R6, R9, RZ ;  /* 0x0000000906067224 */ /* 0x000fc800078e02ff */
[C---:B------:R-:W-:Y:S01]  /*0420*/  IMAD R8, R7.reuse, R6, RZ ;  /* 0x0000000607087224 */ /* 0x040fe200078e02ff */
[C---:B------:R-:W-:Y:S02]  /*0430*/  IADD3 R6, PT, PT, R4.reuse, 0xe, RZ ;  /* 0x0000000e04067810 */ /* 0x040fe40007ffe0ff */
[----:B------:R-:W-:Y:S01]  /*0440*/  IADD3 R4, PT, PT, R4, 0x10, RZ ;  /* 0x0000001004047810 */ /* 0x000fe20007ffe0ff */
[----:B------:R-:W-:-:S04]  /*0450*/  IMAD R7, R7, R8, R8 ;  /* 0x0000000807077224 */ /* 0x000fc800078e0208 */
[----:B------:R-:W-:Y:S01]  /*0460*/  IMAD R7, R6, R7, RZ ;  /* 0x0000000706077224 */ /* 0x000fe200078e02ff */
[----:B------:R-:W-:Y:S06]  /*0470*/  @!P1 BRA `(.L_x_9) ;  /* 0xfffffffc00849947 */ /* 0x000fec000383ffff */
.L_x_8:
[----:B------:R-:W-:Y:S05]  /*0480*/  BSYNC.RECONVERGENT B3 ;  /* 0x0000000000037941 */ /* 0x000fea0003800200 */
.L_x_7:
[----:B------:R-:W-:Y:S01]  /*0490*/  IMAD.MOV R6, RZ, RZ, -R5 ;  /* 0x000000ffff067224 */ /* 0x000fe200078e0a05 */
[----:B------:R-:W-:Y:S04]  /*04a0*/  BSSY.RECONVERGENT B3, `(.L_x_10) ;  /* 0x0000013000037945 */ /* 0x000fe80003800200 */
[----:B------:R-:W-:-:S13]  /*04b0*/  ISETP.GT.AND P1, PT, R6, 0x4, PT ;  /* 0x000000040600780c */ /* 0x000fda0003f24270 */
[----:B------:R-:W-:Y:S05]  /*04c0*/  @!P1 BRA `(.L_x_11) ;  /* 0x0000000000409947 */ /* 0x000fea0003800000 */
[C---:B------:R-:W-:Y:S02]  /*04d0*/  IADD3 R6, PT, PT, R4.reuse, -0x1, RZ ;  /* 0xffffffff04067810 */ /* 0x040fe40007ffe0ff */
[C---:B------:R-:W-:Y:S02]  /*04e0*/  IADD3 R9, PT, PT, R4.reuse, 0x3, RZ ;  /* 0x0000000304097810 */ /* 0x040fe40007ffe0ff */
[----:B------:R-:W-:Y:S01]  /*04f0*/  PLOP3.LUT P0, PT, PT, PT, PT, 0x8, 0x80 ;  /* 0x000000000080781c */ /* 0x000fe20003f0e170 */
[----:B------:R-:W-:Y:S01]  /*0500*/  IMAD R7, R7, R6, RZ ;  /* 0x0000000607077224 */ /* 0x000fe200078e02ff */
[C---:B------:R-:W-:Y:S02]  /*0510*/  IADD3 R6, PT, PT, R4.reuse, 0x2, RZ ;  /* 0x0000000204067810 */ /* 0x040fe40007ffe0ff */
[----:B------:R-:W-:Y:S01]  /*0520*/  IADD3 R5, PT, PT, R5, 0x8, RZ ;  /* 0x0000000805057810 */ /* 0x000fe20007ffe0ff */
[----:B------:R-:W-:-:S04]  /*0530*/  IMAD R7, R4, R7, RZ ;  /* 0x0000000704077224 */ /* 0x000fc800078e02ff */
[----:B------:R-:W-:-:S04]  /*0540*/  IMAD R7, R4, R7, R7 ;  /* 0x0000000704077224 */ /* 0x000fc800078e0207 */
[----:B------:R-:W-:Y:S02]  /*0550*/  IMAD R6, R6, R7, RZ ;  /* 0x0000000706067224 */ /* 0x000fe400078e02ff */
[----:B------:R-:W-:Y:S02]  /*0560*/  VIADD R7, R4, 0x4 ;  /* 0x0000000404077836 */ /* 0x000fe40000000000 */
[----:B------:R-:W-:-:S04]  /*0570*/  IMAD R6, R6, R9, RZ ;  /* 0x0000000906067224 */ /* 0x000fc800078e02ff */
[C---:B------:R-:W-:Y:S01]  /*0580*/  IMAD R8, R7.reuse, R6, RZ ;  /* 0x0000000607087224 */ /* 0x040fe200078e02ff */
[C---:B------:R-:W-:Y:S02]  /*0590*/  IADD3 R6, PT, PT, R4.reuse, 0x6, RZ ;  /* 0x0000000604067810 */ /* 0x040fe40007ffe0ff */
[----:B------:R-:W-:Y:S01]  /*05a0*/  IADD3 R4, PT, PT, R4, 0x8, RZ ;  /* 0x0000000804047810 */ /* 0x000fe20007ffe0ff */
[----:B------:R-:W-:-:S04]  /*05b0*/  IMAD R7, R7, R8, R8 ;  /* 0x0000000807077224 */ /* 0x000fc800078e0208 */
[----:B------:R-:W-:-:S07]  /*05c0*/  IMAD R7, R6, R7, RZ ;  /* 0x0000000706077224 */ /* 0x000fce00078e02ff */
.L_x_11:
[----:B------:R-:W-:Y:S05]  /*05d0*/  BSYNC.RECONVERGENT B3 ;  /* 0x0000000000037941 */ /* 0x000fea0003800200 */
.L_x_10:
[----:B------:R-:W-:-:S13]  /*05e0*/  ISETP.NE.OR P0, PT, R5, RZ, P0 ;  /* 0x000000ff0500720c */ /* 0x000fda0000705670 */
[----:B------:R-:W-:Y:S05]  /*05f0*/  @!P0 BRA `(.L_x_12) ;  /* 0x0000000000288947 */ /* 0x000fea0003800000 */
.L_x_6:
[----:B------:R-:W-:Y:S01]  /*0600*/  IADD3 R5, PT, PT, R5, 0x4, RZ ;  /* 0x0000000405057810 */ /* 0x000fe20007ffe0ff */
[----:B------:R-:W-:-:S03]  /*0610*/  VIADD R6, R4, 0xffffffff ;  /* 0xffffffff04067836 */ /* 0x000fc60000000000 */
[----:B------:R-:W-:Y:S01]  /*0620*/  ISETP.NE.AND P0, PT, R5, RZ, PT ;  /* 0x000000ff0500720c */ /* 0x000fe20003f05270 */
[----:B------:R-:W-:-:S04]  /*0630*/  IMAD R7, R6, R7, RZ ;  /* 0x0000000706077224 */ /* 0x000fc800078e02ff */
[----:B------:R-:W-:Y:S01]  /*0640*/  IMAD R9, R7, R4, RZ ;  /* 0x0000000407097224 */ /* 0x000fe200078e02ff */
[----:B------:R-:W-:-:S03]  /*0650*/  IADD3 R7, PT, PT, R4, 0x2, RZ ;  /* 0x0000000204077810 */ /* 0x000fc60007ffe0ff */
[----:B------:R-:W-:Y:S01]  /*0660*/  IMAD R6, R9, R4, R9 ;  /* 0x0000000409067224 */ /* 0x000fe200078e0209 */
[----:B------:R-:W-:-:S03]  /*0670*/  IADD3 R4, PT, PT, R4, 0x4, RZ ;  /* 0x0000000404047810 */ /* 0x000fc60007ffe0ff */
[----:B------:R-:W-:Y:S01]  /*0680*/  IMAD R7, R7, R6, RZ ;  /* 0x0000000607077224 */ /* 0x000fe200078e02ff */
[----:B------:R-:W-:Y:S06]  /*0690*/  @P0 BRA `(.L_x_6) ;  /* 0xfffffffc00d80947 */ /* 0x000fec000383ffff */
.L_x_12:
[----:B------:R-:W-:Y:S05]  /*06a0*/  BSYNC.RECONVERGENT B0 ;  /* 0x0000000000007941 */ /* 0x000fea0003800200 */
.L_x_5:
[----:B------:R-:W-:-:S07]  /*06b0*/  VIADD R6, R4, 0xffffffff ;  /* 0xffffffff04067836 */ /* 0x000fce0000000000 */
.L_x_4:
[----:B------:R-:W-:Y:S05]  /*06c0*/  BSYNC.RECONVERGENT B1 ;  /* 0x0000000000017941 */ /* 0x000fea0003800200 */
.L_x_3:
[----:B------:R-:W-:-:S13]  /*06d0*/  ISETP.NE.AND P0, PT, R0, RZ, PT ;  /* 0x000000ff0000720c */ /* 0x000fda0003f05270 */
[----:B------:R-:W-:Y:S05]  /*06e0*/  @!P0 BRA `(.L_x_2) ;  /* 0x0000000000188947 */ /* 0x000fea0003800000 */
[----:B------:R-:W-:-:S07]  /*06f0*/  IADD3 R0, PT, PT, -R0, RZ, RZ ;  /* 0x000000ff00007210 */ /* 0x000fce0007ffe1ff */
.L_x_13:
[----:B------:R-:W-:Y:S01]  /*0700*/  IADD3 R0, PT, PT, R0, 0x1, RZ ;  /* 0x0000000100007810 */ /* 0x000fe20007ffe0ff */
[C---:B------:R-:W-:Y:S01]  /*0710*/  IMAD R7, R6.reuse, R7, RZ ;  /* 0x0000000706077224 */ /* 0x040fe200078e02ff */
[----:B------:R-:W-:Y:S02]  /*0720*/  IADD3 R6, PT, PT, R6, 0x1, RZ ;  /* 0x0000000106067810 */ /* 0x000fe40007ffe0ff */
[----:B------:R-:W-:-:S13]  /*0730*/  ISETP.NE.AND P0, PT, R0, RZ, PT ;  /* 0x000000ff0000720c */ /* 0x000fda0003f05270 */
[----:B------:R-:W-:Y:S05]  /*0740*/  @P0 BRA `(.L_x_13) ;  /* 0xfffffffc00ec0947 */ /* 0x000fea000383ffff */
.L_x_2:
[----:B------:R-:W-:Y:S05]  /*0750*/  BSYNC.RECONVERGENT B2 ;  /* 0x0000000000027941 */ /* 0x000fea0003800200 */
.L_x_1:
[----:B------:R-:W-:Y:S01]  /*0760*/  STG.E desc[UR4][R2.64], R7 ;  /* 0x0000000702007986 */ /* 0x000fe2000c101904 */
[----:B------:R-:W-:Y:S05]  /*0770*/  EXIT ;  /* 0x000000000000794d */ /* 0x000fea0003800000 */
.L_x_0:
[----:B0-----:R-:W0:Y:S01]  /*0780*/  LDC.64 R2, c[0x0][0x380] ;  /* 0x0000e000ff027b82 */ /* 0x001e220000000a00 */
[----:B------:R-:W1:Y:S02]  /*0790*/  LDCU UR6, c[0x0][0x388] ;  /* 0x00007100ff0677ac */ /* 0x000e640008000800 */
[----:B-1----:R-:W-:-:S04]  /*07a0*/  IMAD R7, R0, UR6, R7 ;  /* 0x0000000600077c24 */ /* 0x002fc8000f8e0207 */
[----:B0-----:R-:W-:-:S05]  /*07b0*/  IMAD.WIDE R2, R7, 0x4, R2 ;  /* 0x0000000407027825 */ /* 0x001fca00078e0202 */
[----:B------:R-:W2:Y:S01]  /*07c0*/  LDG.E R0, desc[UR4][R2.64] ;  /* 0x0000000402007981 */ /* 0x000ea2000c1e1900 */
[----:B------:R-:W-:Y:S01]  /*07d0*/  BSSY.RECONVERGENT B0, `(.L_x_14) ;  /* 0x000000c000007945 */ /* 0x000fe20003800200 */
[----:B------:R-:W-:Y:S01]  /*07e0*/  IMAD.MOV.U32 R5, RZ, RZ, RZ ;  /* 0x000000ffff057224 */ /* 0x000fe200078e00ff */
[----:B--2---:R-:W-:-:S13]  /*07f0*/  ISETP.GE.AND P0, PT, R0, 0x1, PT ;  /* 0x000000010000780c */ /* 0x004fda0003f06270 */
[----:B------:R-:W-:Y:S05]  /*0800*/  @!P0 BRA `(.L_x_15) ;  /* 0x0000000000208947 */ /* 0x000fea0003800000 */
[----:B------:R-:W-:-:S07]  /*0810*/  HFMA2 R5, -RZ, RZ, 0, 0 ;  /* 0x00000000ff057431 */ /* 0x000fce00000001ff */
.L_x_16:
[C---:B------:R-:W-:Y:S01]  /*0820*/  IMAD.HI.U32 R4, R0.reuse, -0x33333333, RZ ;  /* 0xcccccccd00047827 */ /* 0x040fe200078e00ff */
[----:B------:R-:W-:-:S04]  /*0830*/  ISETP.GT.U32.AND P0, PT, R0, 0x9, PT ;  /* 0x000000090000780c */ /* 0x000fc80003f04070 */
[----:B------:R-:W-:-:S05]  /*0840*/  SHF.R.U32.HI R7, RZ, 0x3, R4 ;  /* 0x00000003ff077819 */ /* 0x000fca0000011604 */
[----:B------:R-:W-:-:S05]  /*0850*/  IMAD R0, R7, -0xa, R0 ;  /* 0xfffffff607007824 */ /* 0x000fca00078e0200 */
[----:B------:R-:W-:Y:S02]  /*0860*/  IADD3 R5, PT, PT, R0, R5, RZ ;  /* 0x0000000500057210 */ /* 0x000fe40007ffe0ff */
[----:B------:R-:W-:Y:S01]  /*0870*/  MOV R0, R7 ;  /* 0x0000000700007202 */ /* 0x000fe20000000f00 */
[----:B------:R-:W-:Y:S06]  /*0880*/  @P0 BRA `(.L_x_16) ;  /* 0xfffffffc00e40947 */ /* 0x000fec000383ffff */
.L_x_15:
[----:B------:R-:W-:Y:S05]  /*0890*/  BSYNC.RECONVERGENT B0 ;  /* 0x0000000000007941 */ /* 0x000fea0003800200 */
.L_x_14:
[----:B------:R-:W-:Y:S01]  /*08a0*/  STG.E desc[UR4][R2.64], R5 ;  /* 0x0000000502007986 */ /* 0x000fe2000c101904 */
[----:B------:R-:W-:Y:S05]  /*08b0*/  EXIT ;  /* 0x000000000000794d */ /* 0x000fea0003800000 */
.L_x_17:
[----:B------:R-:W-:-:S00]  /*08c0*/  BRA `(.L_x_17) ;  /* 0xfffffffc00fc7947 */ /* 0x000fc0000383ffff */
[----:B------:R-:W-:-:S00]  /*08d0*/  NOP ;  /* 0x0000000000007918 */ /* 0x000fc00000000000 */
        /* <DEDUP_REMOVED lines=10> */
.L_x_18:


//--------------------- .nv.shared.reserved.0     --------------------------
	.section	.nv.shared.reserved.0,"aw",@nobits
	.weak		__nv_reservedSMEM_offset_0_alias
	.size		__nv_reservedSMEM_offset_0_alias, 0, 64
	.other		__nv_reservedSMEM_offset_0_alias,@"STO_CUDA_RESERVED_SHARED STV_DEFAULT"
__nv_reservedSMEM_offset_0_alias:
	.zero		0
	.zero		64


//--------------------- .nv.constant0._Z12modifyMatrixPii --------------------------
	.section	.nv.constant0._Z12modifyMatrixPii,"a",@progbits
	.sectionflags	@""
	.align	4
.nv.constant0._Z12modifyMatrixPii:
	.zero		908


//--------------------- SYMBOLS --------------------------

	.type		.nv.reservedSmem.offset0,@object
	.size		.nv.reservedSmem.offset0,0x4
